//
// Generated by NVIDIA NVVM Compiler
//
// Compiler Build ID: CL-36424714
// Cuda compilation tools, release 13.0, V13.0.88
// Based on NVVM 20.0.0
//

.version 9.0
.target sm_100
.address_size 64

	// .globl	_Z18dot_product_kernelPfS_S_j
// _ZZ18dot_product_kernelPfS_S_jE5cache has been demoted

.visible .entry _Z18dot_product_kernelPfS_S_j(
	.param .u64 .ptr .align 1 _Z18dot_product_kernelPfS_S_j_param_0,
	.param .u64 .ptr .align 1 _Z18dot_product_kernelPfS_S_j_param_1,
	.param .u64 .ptr .align 1 _Z18dot_product_kernelPfS_S_j_param_2,
	.param .u32 _Z18dot_product_kernelPfS_S_j_param_3
)
{
	.reg .pred 	%p<7>;
	.reg .b32 	%r<19>;
	.reg .b32 	%f<14>;
	.reg .b64 	%rd<10>;
	.reg .b64 	%fd<6>;
	// demoted variable
	.shared .align 4 .b8 _ZZ18dot_product_kernelPfS_S_jE5cache[1024];
	ld.param.u64 	%rd3, [_Z18dot_product_kernelPfS_S_j_param_0];
	ld.param.u64 	%rd4, [_Z18dot_product_kernelPfS_S_j_param_1];
	ld.param.u64 	%rd5, [_Z18dot_product_kernelPfS_S_j_param_2];
	ld.param.u32 	%r10, [_Z18dot_product_kernelPfS_S_j_param_3];
	mov.u32 	%r1, %tid.x;
	mov.u32 	%r18, %ntid.x;
	mov.u32 	%r11, %ctaid.x;
	mad.lo.s32 	%r17, %r18, %r11, %r1;
	setp.ge.u32 	%p1, %r17, %r10;
	mov.f32 	%f13, 0f00000000;
	@%p1 bra 	$L__BB0_4;
	mov.u32 	%r12, %nctaid.x;
	mul.lo.s32 	%r4, %r18, %r12;
	cvta.to.global.u64 	%rd1, %rd3;
	cvta.to.global.u64 	%rd2, %rd4;
	mov.f64 	%fd5, 0d0000000000000000;
$L__BB0_2:
	mul.wide.u32 	%rd6, %r17, 4;
	add.s64 	%rd7, %rd1, %rd6;
	ld.global.f32 	%f4, [%rd7];
	add.s64 	%rd8, %rd2, %rd6;
	ld.global.f32 	%f5, [%rd8];
	sub.f32 	%f6, %f4, %f5;
	mul.f32 	%f7, %f6, %f6;
	cvt.f64.f32 	%fd4, %f7;
	add.f64 	%fd5, %fd5, %fd4;
	add.s32 	%r17, %r17, %r4;
	setp.lt.u32 	%p2, %r17, %r10;
	@%p2 bra 	$L__BB0_2;
	cvt.rn.f32.f64 	%f13, %fd5;
$L__BB0_4:
	shl.b32 	%r13, %r1, 2;
	mov.u32 	%r14, _ZZ18dot_product_kernelPfS_S_jE5cache;
	add.s32 	%r7, %r14, %r13;
	st.shared.f32 	[%r7], %f13;
	bar.sync 	0;
	setp.lt.u32 	%p3, %r18, 2;
	@%p3 bra 	$L__BB0_8;
$L__BB0_5:
	shr.u32 	%r9, %r18, 1;
	setp.ge.u32 	%p4, %r1, %r9;
	@%p4 bra 	$L__BB0_7;
	shl.b32 	%r15, %r9, 2;
	add.s32 	%r16, %r7, %r15;
	ld.shared.f32 	%f8, [%r16];
	ld.shared.f32 	%f9, [%r7];
	add.f32 	%f10, %f8, %f9;
	st.shared.f32 	[%r7], %f10;
$L__BB0_7:
	bar.sync 	0;
	setp.gt.u32 	%p5, %r18, 3;
	mov.u32 	%r18, %r9;
	@%p5 bra 	$L__BB0_5;
$L__BB0_8:
	setp.ne.s32 	%p6, %r1, 0;
	@%p6 bra 	$L__BB0_10;
	ld.shared.f32 	%f11, [_ZZ18dot_product_kernelPfS_S_jE5cache];
	cvta.to.global.u64 	%rd9, %rd5;
	atom.global.add.f32 	%f12, [%rd9], %f11;
$L__BB0_10:
	ret;

}


// ===== COMPILED SASS (sm_100) =====

	.target	sm_100

	.elftype	@"ET_EXEC"


//--------------------- .note.nv.tkinfo           --------------------------
	.section	.note.nv.tkinfo,"",@"SHT_NOTE"
	.sectionflags	@"SHF_NOTE_NV_TKINFO"
	.tkinfo
        /*0018*/ 	.word	0x00000002
        /*0030*/ 	.string	""
        /*0030*/ 	.string	"ptxas"
        /*0030*/ 	.string	"Cuda compilation tools, release 13.0, V13.0.88"
        /*0030*/ 	.string	"Build cuda_13.0.r13.0/compiler.36424714_0"
        /*0030*/ 	.string	"-arch sm_100 -m 64 "



//--------------------- .note.nv.cuinfo           --------------------------
	.section	.note.nv.cuinfo,"",@"SHT_NOTE"
	.sectionflags	@"SHF_NOTE_NV_CUINFO"
        /*0018*/ 	.short	0x0002
        /*001a*/ 	.short	0x0064
        /*001c*/ 	.short	0x0082
	.zero		2


//--------------------- .nv.info                  --------------------------
	.section	.nv.info,"",@"SHT_CUDA_INFO"
	.align	4


	//----- nvinfo : EIATTR_REGCOUNT
	.align		4
        /*0000*/ 	.byte	0x04, 0x2f
        /*0002*/ 	.short	(.L_1 - .L_0)
	.align		4
.L_0:
        /*0004*/ 	.word	index@(_Z18dot_product_kernelPfS_S_j)
        /*0008*/ 	.word	0x00000014


	//----- nvinfo : EIATTR_FRAME_SIZE
	.align		4
.L_1:
        /*000c*/ 	.byte	0x04, 0x11
        /*000e*/ 	.short	(.L_3 - .L_2)
	.align		4
.L_2:
        /*0010*/ 	.word	index@(_Z18dot_product_kernelPfS_S_j)
        /*0014*/ 	.word	0x00000000


	//----- nvinfo : EIATTR_MIN_STACK_SIZE
	.align		4
.L_3:
        /*0018*/ 	.byte	0x04, 0x12
        /*001a*/ 	.short	(.L_5 - .L_4)
	.align		4
.L_4:
        /*001c*/ 	.word	index@(_Z18dot_product_kernelPfS_S_j)
        /*0020*/ 	.word	0x00000000
.L_5:


//--------------------- .nv.compat                --------------------------
	.section	.nv.compat,"",@"SHT_CUDA_COMPAT_INFO"
	.align	4
        /*0000*/ 	.byte	0x02, 0x09, 0x00, 0x00, 0x02, 0x02, 0x01, 0x00, 0x02, 0x05, 0x05, 0x00, 0x03, 0x07, 0x01, 0x01
        /*0010*/ 	.byte	0x02, 0x03, 0x00, 0x00, 0x02, 0x06, 0x01, 0x00, 0x04, 0x0b, 0x08, 0x00, 0x01, 0x00, 0x00, 0x00
        /*0020*/ 	.byte	0x00, 0x00, 0x00, 0x00


//--------------------- .nv.info._Z18dot_product_kernelPfS_S_j --------------------------
	.section	.nv.info._Z18dot_product_kernelPfS_S_j,"",@"SHT_CUDA_INFO"
	.sectionflags	@""
	.align	4


	//----- nvinfo : EIATTR_CUDA_API_VERSION
	.align		4
        /*0000*/ 	.byte	0x04, 0x37
        /*0002*/ 	.short	(.L_7 - .L_6)
.L_6:
        /*0004*/ 	.word	0x00000082


	//----- nvinfo : EIATTR_KPARAM_INFO
	.align		4
.L_7:
        /*0008*/ 	.byte	0x04, 0x17
        /*000a*/ 	.short	(.L_9 - .L_8)
.L_8:
        /*000c*/ 	.word	0x00000000
        /*0010*/ 	.short	0x0003
        /*0012*/ 	.short	0x0018
        /*0014*/ 	.byte	0x00, 0xf0, 0x11, 0x00


	//----- nvinfo : EIATTR_KPARAM_INFO
	.align		4
.L_9:
        /*0018*/ 	.byte	0x04, 0x17
        /*001a*/ 	.short	(.L_11 - .L_10)
.L_10:
        /*001c*/ 	.word	0x00000000
        /*0020*/ 	.short	0x0002
        /*0022*/ 	.short	0x0010
        /*0024*/ 	.byte	0x00, 0xf5, 0x21, 0x00


	//----- nvinfo : EIATTR_KPARAM_INFO
	.align		4
.L_11:
        /*0028*/ 	.byte	0x04, 0x17
        /*002a*/ 	.short	(.L_13 - .L_12)
.L_12:
        /*002c*/ 	.word	0x00000000
        /*0030*/ 	.short	0x0001
        /*0032*/ 	.short	0x0008
        /*0034*/ 	.byte	0x00, 0xf5, 0x21, 0x00


	//----- nvinfo : EIATTR_KPARAM_INFO
	.align		4
.L_13:
        /*0038*/ 	.byte	0x04, 0x17
        /*003a*/ 	.short	(.L_15 - .L_14)
.L_14:
        /*003c*/ 	.word	0x00000000
        /*0040*/ 	.short	0x0000
        /*0042*/ 	.short	0x0000
        /*0044*/ 	.byte	0x00, 0xf5, 0x21, 0x00


	//----- nvinfo : EIATTR_SPARSE_MMA_MASK
	.align		4
.L_15:
        /*0048*/ 	.byte	0x03, 0x50
        /*004a*/ 	.short	0x0000


	//----- nvinfo : EIATTR_MAXREG_COUNT
	.align		4
        /*004c*/ 	.byte	0x03, 0x1b
        /*004e*/ 	.short	0x00ff


	//----- nvinfo : EIATTR_NUM_BARRIERS
	.align		4
        /*0050*/ 	.byte	0x02, 0x4c
        /*0052*/ 	.byte	0x01
	.zero		1


	//----- nvinfo : EIATTR_MERCURY_ISA_VERSION
	.align		4
        /*0054*/ 	.byte	0x03, 0x5f
        /*0056*/ 	.short	0x0101


	//----- nvinfo : EIATTR_VRC_CTA_INIT_COUNT
	.align		4
        /*0058*/ 	.byte	0x02, 0x4a
	.zero		1
	.zero		1


	//----- nvinfo : EIATTR_EXIT_INSTR_OFFSETS
	.align		4
        /*005c*/ 	.byte	0x04, 0x1c
        /*005e*/ 	.short	(.L_17 - .L_16)


	//   ....[0]....
.L_16:
        /*0060*/ 	.word	0x00000340


	//   ....[1]....
        /*0064*/ 	.word	0x000003b0


	//----- nvinfo : EIATTR_CRS_STACK_SIZE
	.align		4
.L_17:
        /*0068*/ 	.byte	0x04, 0x1e
        /*006a*/ 	.short	(.L_19 - .L_18)
.L_18:
        /*006c*/ 	.word	0x00000000


	//----- nvinfo : EIATTR_CBANK_PARAM_SIZE
	.align		4
.L_19:
        /*0070*/ 	.byte	0x03, 0x19
        /*0072*/ 	.short	0x001c


	//----- nvinfo : EIATTR_PARAM_CBANK
	.align		4
        /*0074*/ 	.byte	0x04, 0x0a
        /*0076*/ 	.short	(.L_21 - .L_20)
	.align		4
.L_20:
        /*0078*/ 	.word	index@(.nv.constant0._Z18dot_product_kernelPfS_S_j)
        /*007c*/ 	.short	0x0380
        /*007e*/ 	.short	0x001c


	//----- nvinfo : EIATTR_SW_WAR
	.align		4
.L_21:
        /*0080*/ 	.byte	0x04, 0x36
        /*0082*/ 	.short	(.L_23 - .L_22)
.L_22:
        /*0084*/ 	.word	0x00000008
.L_23:


//--------------------- .nv.callgraph             --------------------------
	.section	.nv.callgraph,"",@"SHT_CUDA_CALLGRAPH"
	.align	4
	.sectionentsize	8
	.align		4
        /*0000*/ 	.word	0x00000000
	.align		4
        /*0004*/ 	.word	0xffffffff
	.align		4
        /*0008*/ 	.word	0x00000000
	.align		4
        /*000c*/ 	.word	0xfffffffe
	.align		4
        /*0010*/ 	.word	0x00000000
	.align		4
        /*0014*/ 	.word	0xfffffffd
	.align		4
        /*0018*/ 	.word	0x00000000
	.align		4
        /*001c*/ 	.word	0xfffffffc


//--------------------- .text._Z18dot_product_kernelPfS_S_j --------------------------
	.section	.text._Z18dot_product_kernelPfS_S_j,"ax",@progbits
	.align	128
        .global         _Z18dot_product_kernelPfS_S_j
        .type           _Z18dot_product_kernelPfS_S_j,@function
        .size           _Z18dot_product_kernelPfS_S_j,(.L_x_7 - _Z18dot_product_kernelPfS_S_j)
        .other          _Z18dot_product_kernelPfS_S_j,@"STO_CUDA_ENTRY STV_DEFAULT"
_Z18dot_product_kernelPfS_S_j:
.text._Z18dot_product_kernelPfS_S_j:
[----:B------:R-:W-:Y:S01]  /*0000*/  LDC R1, c[0x0][0x37c] ;  /* 0x0000df00ff017b82 */ /* 0x000fe20000000800 */
[----:B------:R-:W0:Y:S01]  /*0010*/  S2R R15, SR_TID.X ;  /* 0x00000000000f7919 */ /* 0x000e220000002100 */
[----:B------:R-:W1:Y:S01]  /*0020*/  LDCU UR4, c[0x0][0x360] ;  /* 0x00006c00ff0477ac */ /* 0x000e620008000800 */
[----:B------:R-:W-:Y:S01]  /*0030*/  BSSY.RECONVERGENT B0, `(.L_x_0) ;  /* 0x000001c000007945 */ /* 0x000fe20003800200 */
[----:B------:R-:W-:Y:S01]  /*0040*/  IMAD.MOV.U32 R6, RZ, RZ, RZ ;  /* 0x000000ffff067224 */ /* 0x000fe200078e00ff */
[----:B------:R-:W0:Y:S01]  /*0050*/  S2R R0, SR_CTAID.X ;  /* 0x0000000000007919 */ /* 0x000e220000002500 */
[----:B------:R-:W2:Y:S01]  /*0060*/  LDCU UR5, c[0x0][0x398] ;  /* 0x00007300ff0577ac */ /* 0x000ea20008000800 */
[----:B------:R-:W3:Y:S01]  /*0070*/  LDCU.64 UR6, c[0x0][0x358] ;  /* 0x00006b00ff0677ac */ /* 0x000ee20008000a00 */
[----:B-1----:R-:W-:Y:S01]  /*0080*/  MOV R14, UR4 ;  /* 0x00000004000e7c02 */ /* 0x002fe20008000f00 */
[----:B0-----:R-:W-:-:S05]  /*0090*/  IMAD R0, R0, UR4, R15 ;  /* 0x0000000400007c24 */ /* 0x001fca000f8e020f */
[----:B--2---:R-:W-:-:S13]  /*00a0*/  ISETP.GE.U32.AND P0, PT, R0, UR5, PT ;  /* 0x0000000500007c0c */ /* 0x004fda000bf06070 */
[----:B---3--:R-:W-:Y:S05]  /*00b0*/  @P0 BRA `(.L_x_1) ;  /* 0x00000000004c0947 */ /* 0x008fea0003800000 */
[----:B------:R-:W0:Y:S01]  /*00c0*/  LDC.64 R4, c[0x0][0x380] ;  /* 0x0000e000ff047b82 */ /* 0x000e220000000a00 */
[----:B------:R-:W1:Y:S01]  /*00d0*/  LDCU UR4, c[0x0][0x370] ;  /* 0x00006e00ff0477ac */ /* 0x000e620008000800 */
[----:B------:R-:W-:Y:S01]  /*00e0*/  BSSY.RECONVERGENT B1, `(.L_x_2) ;  /* 0x000000f000017945 */ /* 0x000fe20003800200 */
[----:B------:R-:W-:-:S05]  /*00f0*/  CS2R R6, SRZ ;  /* 0x0000000000067805 */ /* 0x000fca000001ff00 */
[----:B------:R-:W2:Y:S01]  /*0100*/  LDC.64 R2, c[0x0][0x388] ;  /* 0x0000e200ff027b82 */ /* 0x000ea20000000a00 */
[----:B-1----:R-:W-:-:S07]  /*0110*/  IMAD R17, R14, UR4, RZ ;  /* 0x000000040e117c24 */ /* 0x002fce000f8e02ff */
.L_x_3:
[----:B0-----:R-:W-:-:S04]  /*0120*/  IMAD.WIDE.U32 R8, R0, 0x4, R4 ;  /* 0x0000000400087825 */ /* 0x001fc800078e0004 */
[----:B--2---:R-:W-:Y:S02]  /*0130*/  IMAD.WIDE.U32 R10, R0, 0x4, R2 ;  /* 0x00000004000a7825 */ /* 0x004fe400078e0002 */
[----:B------:R-:W2:Y:S04]  /*0140*/  LDG.E R8, desc[UR6][R8.64] ;  /* 0x0000000608087981 */ /* 0x000ea8000c1e1900 */
[----:B------:R-:W2:Y:S01]  /*0150*/  LDG.E R11, desc[UR6][R10.64] ;  /* 0x000000060a0b7981 */ /* 0x000ea2000c1e1900 */
[----:B------:R-:W-:-:S05]  /*0160*/  IMAD.IADD R0, R17, 0x1, R0 ;  /* 0x0000000111007824 */ /* 0x000fca00078e0200 */
[----:B------:R-:W-:Y:S01]  /*0170*/  ISETP.GE.U32.AND P0, PT, R0, UR5, PT ;  /* 0x0000000500007c0c */ /* 0x000fe2000bf06070 */
[----:B--2---:R-:W-:-:S04]  /*0180*/  FADD R12, R8, -R11 ;  /* 0x8000000b080c7221 */ /* 0x004fc80000000000 */
[----:B------:R-:W-:-:S06]  /*0190*/  FMUL R12, R12, R12 ;  /* 0x0000000c0c0c7220 */ /* 0x000fcc0000400000 */
[----:B------:R-:W0:Y:S02]  /*01a0*/  F2F.F64.F32 R12, R12 ;  /* 0x0000000c000c7310 */ /* 0x000e240000201800 */
[----:B0-----:R-:W-:Y:S01]  /*01b0*/  DADD R6, R12, R6 ;  /* 0x000000000c067229 */ /* 0x001fe20000000006 */
[----:B------:R-:W-:Y:S10]  /*01c0*/  @!P0 BRA `(.L_x_3) ;  /* 0xfffffffc00d48947 */ /* 0x000ff4000383ffff */
[----:B------:R-:W-:Y:S05]  /*01d0*/  BSYNC.RECONVERGENT B1 ;  /* 0x0000000000017941 */ /* 0x000fea0003800200 */
.L_x_2:
[----:B------:R0:W1:Y:S02]  /*01e0*/  F2F.F32.F64 R6, R6 ;  /* 0x0000000600067310 */ /* 0x0000640000301000 */
.L_x_1:
[----:B------:R-:W-:Y:S05]  /*01f0*/  BSYNC.RECONVERGENT B0 ;  /* 0x0000000000007941 */ /* 0x000fea0003800200 */
.L_x_0:
[----:B------:R-:W2:Y:S01]  /*0200*/  S2UR UR5, SR_CgaCtaId ;  /* 0x00000000000579c3 */ /* 0x000ea20000008800 */
[----:B------:R-:W-:Y:S01]  /*0210*/  UMOV UR4, 0x400 ;  /* 0x0000040000047882 */ /* 0x000fe20000000000 */
[----:B------:R-:W-:Y:S02]  /*0220*/  ISETP.GE.U32.AND P1, PT, R14, 0x2, PT ;  /* 0x000000020e00780c */ /* 0x000fe40003f26070 */
[----:B------:R-:W-:Y:S01]  /*0230*/  ISETP.NE.AND P0, PT, R15, RZ, PT ;  /* 0x000000ff0f00720c */ /* 0x000fe20003f05270 */
[----:B--2---:R-:W-:-:S06]  /*0240*/  ULEA UR4, UR5, UR4, 0x18 ;  /* 0x0000000405047291 */ /* 0x004fcc000f8ec0ff */
[----:B------:R-:W-:-:S05]  /*0250*/  LEA R3, R15, UR4, 0x2 ;  /* 0x000000040f037c11 */ /* 0x000fca000f8e10ff */
[----:B-1----:R1:W-:Y:S01]  /*0260*/  STS [R3], R6 ;  /* 0x0000000603007388 */ /* 0x0023e20000000800 */
[----:B------:R-:W-:Y:S06]  /*0270*/  BAR.SYNC.DEFER_BLOCKING 0x0 ;  /* 0x0000000000007b1d */ /* 0x000fec0000010000 */
[----:B------:R-:W-:Y:S05]  /*0280*/  @!P1 BRA `(.L_x_4) ;  /* 0x00000000002c9947 */ /* 0x000fea0003800000 */
.L_x_5:
[----:B------:R-:W-:-:S04]  /*0290*/  SHF.R.U32.HI R4, RZ, 0x1, R14 ;  /* 0x00000001ff047819 */ /* 0x000fc8000001160e */
[----:B------:R-:W-:-:S13]  /*02a0*/  ISETP.GE.U32.AND P1, PT, R15, R4, PT ;  /* 0x000000040f00720c */ /* 0x000fda0003f26070 */
[----:B------:R-:W-:Y:S01]  /*02b0*/  @!P1 LEA R0, R4, R3, 0x2 ;  /* 0x0000000304009211 */ /* 0x000fe200078e10ff */
[----:B------:R-:W-:Y:S05]  /*02c0*/  @!P1 LDS R5, [R3] ;  /* 0x0000000003059984 */ /* 0x000fea0000000800 */
[----:B------:R-:W2:Y:S02]  /*02d0*/  @!P1 LDS R0, [R0] ;  /* 0x0000000000009984 */ /* 0x000ea40000000800 */
[----:B--2---:R-:W-:-:S05]  /*02e0*/  @!P1 FADD R2, R0, R5 ;  /* 0x0000000500029221 */ /* 0x004fca0000000000 */
[----:B------:R2:W-:Y:S01]  /*02f0*/  @!P1 STS [R3], R2 ;  /* 0x0000000203009388 */ /* 0x0005e20000000800 */
[----:B------:R-:W-:Y:S01]  /*0300*/  BAR.SYNC.DEFER_BLOCKING 0x0 ;  /* 0x0000000000007b1d */ /* 0x000fe20000010000 */
[----:B------:R-:W-:Y:S01]  /*0310*/  ISETP.GT.U32.AND P1, PT, R14, 0x3, PT ;  /* 0x000000030e00780c */ /* 0x000fe20003f24070 */
[----:B------:R-:W-:-:S12]  /*0320*/  IMAD.MOV.U32 R14, RZ, RZ, R4 ;  /* 0x000000ffff0e7224 */ /* 0x000fd800078e0004 */
[----:B--2---:R-:W-:Y:S05]  /*0330*/  @P1 BRA `(.L_x_5) ;  /* 0xfffffffc00d41947 */ /* 0x004fea000383ffff */
.L_x_4:
[----:B------:R-:W-:Y:S05]  /*0340*/  @P0 EXIT ;  /* 0x000000000000094d */ /* 0x000fea0003800000 */
[----:B------:R-:W2:Y:S01]  /*0350*/  S2UR UR5, SR_CgaCtaId ;  /* 0x00000000000579c3 */ /* 0x000ea20000008800 */
[----:B------:R-:W-:-:S07]  /*0360*/  UMOV UR4, 0x400 ;  /* 0x0000040000047882 */ /* 0x000fce0000000000 */
[----:B-1----:R-:W1:Y:S01]  /*0370*/  LDC.64 R2, c[0x0][0x390] ;  /* 0x0000e400ff027b82 */ /* 0x002e620000000a00 */
[----:B--2---:R-:W-:-:S09]  /*0380*/  ULEA UR4, UR5, UR4, 0x18 ;  /* 0x0000000405047291 */ /* 0x004fd2000f8ec0ff */
[----:B------:R-:W1:Y:S04]  /*0390*/  LDS R5, [UR4] ;  /* 0x00000004ff057984 */ /* 0x000e680008000800 */
[----:B-1----:R-:W-:Y:S01]  /*03a0*/  REDG.E.ADD.F32.FTZ.RN.STRONG.GPU desc[UR6][R2.64], R5 ;  /* 0x00000005020079a6 */ /* 0x002fe2000c12f306 */
[----:B------:R-:W-:Y:S05]  /*03b0*/  EXIT ;  /* 0x000000000000794d */ /* 0x000fea0003800000 */
.L_x_6:
[----:B------:R-:W-:-:S00]  /*03c0*/  BRA `(.L_x_6) ;  /* 0xfffffffc00fc7947 */ /* 0x000fc0000383ffff */
[----:B------:R-:W-:-:S00]  /*03d0*/  NOP ;  /* 0x0000000000007918 */ /* 0x000fc00000000000 */
        /* <DEDUP_REMOVED lines=10> */
.L_x_7:


//--------------------- .nv.shared._Z18dot_product_kernelPfS_S_j --------------------------
	.section	.nv.shared._Z18dot_product_kernelPfS_S_j,"aw",@nobits
	.sectionflags	@""
	.align	4
.nv.shared._Z18dot_product_kernelPfS_S_j:
	.zero		2048


//--------------------- .nv.shared.reserved.0     --------------------------
	.section	.nv.shared.reserved.0,"aw",@nobits
	.weak		__nv_reservedSMEM_offset_0_alias
	.size		__nv_reservedSMEM_offset_0_alias, 0, 64
	.other		__nv_reservedSMEM_offset_0_alias,@"STO_CUDA_RESERVED_SHARED STV_DEFAULT"
__nv_reservedSMEM_offset_0_alias:
	.zero		0
	.zero		64


//--------------------- .nv.constant0._Z18dot_product_kernelPfS_S_j --------------------------
	.section	.nv.constant0._Z18dot_product_kernelPfS_S_j,"a",@progbits
	.sectionflags	@""
	.align	4
.nv.constant0._Z18dot_product_kernelPfS_S_j:
	.zero		924


//--------------------- SYMBOLS --------------------------

	.type		.nv.reservedSmem.offset0,@object
	.size		.nv.reservedSmem.offset0,0x4
	.type		.nv.reservedSmem.cap,@object
	.size		.nv.reservedSmem.cap,0x4
